//
// Generated by NVIDIA NVVM Compiler
//
// Compiler Build ID: CL-36424714
// Cuda compilation tools, release 13.0, V13.0.88
// Based on NVVM 20.0.0
//

.version 9.0
.target sm_100
.address_size 64

	// .globl	_Z9AddVectorPKfS0_iPf

.visible .entry _Z9AddVectorPKfS0_iPf(
	.param .u64 .ptr .align 1 _Z9AddVectorPKfS0_iPf_param_0,
	.param .u64 .ptr .align 1 _Z9AddVectorPKfS0_iPf_param_1,
	.param .u32 _Z9AddVectorPKfS0_iPf_param_2,
	.param .u64 .ptr .align 1 _Z9AddVectorPKfS0_iPf_param_3
)
{
	.reg .pred 	%p<2>;
	.reg .b32 	%r<6>;
	.reg .b32 	%f<4>;
	.reg .b64 	%rd<11>;

	ld.param.u64 	%rd1, [_Z9AddVectorPKfS0_iPf_param_0];
	ld.param.u64 	%rd2, [_Z9AddVectorPKfS0_iPf_param_1];
	ld.param.u32 	%r2, [_Z9AddVectorPKfS0_iPf_param_2];
	ld.param.u64 	%rd3, [_Z9AddVectorPKfS0_iPf_param_3];
	mov.u32 	%r3, %ntid.x;
	mov.u32 	%r4, %ctaid.x;
	mov.u32 	%r5, %tid.x;
	mad.lo.s32 	%r1, %r3, %r4, %r5;
	setp.ge.s32 	%p1, %r1, %r2;
	@%p1 bra 	$L__BB0_2;
	cvta.to.global.u64 	%rd4, %rd1;
	cvta.to.global.u64 	%rd5, %rd2;
	cvta.to.global.u64 	%rd6, %rd3;
	mul.wide.s32 	%rd7, %r1, 4;
	add.s64 	%rd8, %rd4, %rd7;
	ld.global.f32 	%f1, [%rd8];
	add.s64 	%rd9, %rd5, %rd7;
	ld.global.f32 	%f2, [%rd9];
	add.f32 	%f3, %f1, %f2;
	add.s64 	%rd10, %rd6, %rd7;
	st.global.f32 	[%rd10], %f3;
$L__BB0_2:
	ret;

}


// ===== COMPILED SASS (sm_100) =====

	.target	sm_100

	.elftype	@"ET_EXEC"


//--------------------- .note.nv.tkinfo           --------------------------
	.section	.note.nv.tkinfo,"",@"SHT_NOTE"
	.sectionflags	@"SHF_NOTE_NV_TKINFO"
	.tkinfo
        /*0018*/ 	.word	0x00000002
        /*0030*/ 	.string	""
        /*0030*/ 	.string	"ptxas"
        /*0030*/ 	.string	"Cuda compilation tools, release 13.0, V13.0.88"
        /*0030*/ 	.string	"Build cuda_13.0.r13.0/compiler.36424714_0"
        /*0030*/ 	.string	"-arch sm_100 -m 64 "



//--------------------- .note.nv.cuinfo           --------------------------
	.section	.note.nv.cuinfo,"",@"SHT_NOTE"
	.sectionflags	@"SHF_NOTE_NV_CUINFO"
        /*0018*/ 	.short	0x0002
        /*001a*/ 	.short	0x0064
        /*001c*/ 	.short	0x0082
	.zero		2


//--------------------- .nv.info                  --------------------------
	.section	.nv.info,"",@"SHT_CUDA_INFO"
	.align	4


	//----- nvinfo : EIATTR_REGCOUNT
	.align		4
        /*0000*/ 	.byte	0x04, 0x2f
        /*0002*/ 	.short	(.L_1 - .L_0)
	.align		4
.L_0:
        /*0004*/ 	.word	index@(_Z9AddVectorPKfS0_iPf)
        /*0008*/ 	.word	0x0000000c


	//----- nvinfo : EIATTR_FRAME_SIZE
	.align		4
.L_1:
        /*000c*/ 	.byte	0x04, 0x11
        /*000e*/ 	.short	(.L_3 - .L_2)
	.align		4
.L_2:
        /*0010*/ 	.word	index@(_Z9AddVectorPKfS0_iPf)
        /*0014*/ 	.word	0x00000000


	//----- nvinfo : EIATTR_MIN_STACK_SIZE
	.align		4
.L_3:
        /*0018*/ 	.byte	0x04, 0x12
        /*001a*/ 	.short	(.L_5 - .L_4)
	.align		4
.L_4:
        /*001c*/ 	.word	index@(_Z9AddVectorPKfS0_iPf)
        /*0020*/ 	.word	0x00000000
.L_5:


//--------------------- .nv.compat                --------------------------
	.section	.nv.compat,"",@"SHT_CUDA_COMPAT_INFO"
	.align	4
        /*0000*/ 	.byte	0x02, 0x09, 0x00, 0x00, 0x02, 0x02, 0x01, 0x00, 0x02, 0x05, 0x05, 0x00, 0x03, 0x07, 0x01, 0x01
        /*0010*/ 	.byte	0x02, 0x03, 0x00, 0x00, 0x02, 0x06, 0x01, 0x00, 0x04, 0x0b, 0x08, 0x00, 0x09, 0x00, 0x00, 0x00
        /*0020*/ 	.byte	0x00, 0x00, 0x00, 0x00


//--------------------- .nv.info._Z9AddVectorPKfS0_iPf --------------------------
	.section	.nv.info._Z9AddVectorPKfS0_iPf,"",@"SHT_CUDA_INFO"
	.sectionflags	@""
	.align	4


	//----- nvinfo : EIATTR_CUDA_API_VERSION
	.align		4
        /*0000*/ 	.byte	0x04, 0x37
        /*0002*/ 	.short	(.L_7 - .L_6)
.L_6:
        /*0004*/ 	.word	0x00000082


	//----- nvinfo : EIATTR_KPARAM_INFO
	.align		4
.L_7:
        /*0008*/ 	.byte	0x04, 0x17
        /*000a*/ 	.short	(.L_9 - .L_8)
.L_8:
        /*000c*/ 	.word	0x00000000
        /*0010*/ 	.short	0x0003
        /*0012*/ 	.short	0x0018
        /*0014*/ 	.byte	0x00, 0xf5, 0x21, 0x00


	//----- nvinfo : EIATTR_KPARAM_INFO
	.align		4
.L_9:
        /*0018*/ 	.byte	0x04, 0x17
        /*001a*/ 	.short	(.L_11 - .L_10)
.L_10:
        /*001c*/ 	.word	0x00000000
        /*0020*/ 	.short	0x0002
        /*0022*/ 	.short	0x0010
        /*0024*/ 	.byte	0x00, 0xf0, 0x11, 0x00


	//----- nvinfo : EIATTR_KPARAM_INFO
	.align		4
.L_11:
        /*0028*/ 	.byte	0x04, 0x17
        /*002a*/ 	.short	(.L_13 - .L_12)
.L_12:
        /*002c*/ 	.word	0x00000000
        /*0030*/ 	.short	0x0001
        /*0032*/ 	.short	0x0008
        /*0034*/ 	.byte	0x00, 0xf5, 0x21, 0x00


	//----- nvinfo : EIATTR_KPARAM_INFO
	.align		4
.L_13:
        /*0038*/ 	.byte	0x04, 0x17
        /*003a*/ 	.short	(.L_15 - .L_14)
.L_14:
        /*003c*/ 	.word	0x00000000
        /*0040*/ 	.short	0x0000
        /*0042*/ 	.short	0x0000
        /*0044*/ 	.byte	0x00, 0xf5, 0x21, 0x00


	//----- nvinfo : EIATTR_SPARSE_MMA_MASK
	.align		4
.L_15:
        /*0048*/ 	.byte	0x03, 0x50
        /*004a*/ 	.short	0x0000


	//----- nvinfo : EIATTR_MAXREG_COUNT
	.align		4
        /*004c*/ 	.byte	0x03, 0x1b
        /*004e*/ 	.short	0x00ff


	//----- nvinfo : EIATTR_MERCURY_ISA_VERSION
	.align		4
        /*0050*/ 	.byte	0x03, 0x5f
        /*0052*/ 	.short	0x0101


	//----- nvinfo : EIATTR_VRC_CTA_INIT_COUNT
	.align		4
        /*0054*/ 	.byte	0x02, 0x4a
	.zero		1
	.zero		1


	//----- nvinfo : EIATTR_EXIT_INSTR_OFFSETS
	.align		4
        /*0058*/ 	.byte	0x04, 0x1c
        /*005a*/ 	.short	(.L_17 - .L_16)


	//   ....[0]....
.L_16:
        /*005c*/ 	.word	0x00000070


	//   ....[1]....
        /*0060*/ 	.word	0x00000130


	//----- nvinfo : EIATTR_CBANK_PARAM_SIZE
	.align		4
.L_17:
        /*0064*/ 	.byte	0x03, 0x19
        /*0066*/ 	.short	0x0020


	//----- nvinfo : EIATTR_PARAM_CBANK
	.align		4
        /*0068*/ 	.byte	0x04, 0x0a
        /*006a*/ 	.short	(.L_19 - .L_18)
	.align		4
.L_18:
        /*006c*/ 	.word	index@(.nv.constant0._Z9AddVectorPKfS0_iPf)
        /*0070*/ 	.short	0x0380
        /*0072*/ 	.short	0x0020


	//----- nvinfo : EIATTR_SW_WAR
	.align		4
.L_19:
        /*0074*/ 	.byte	0x04, 0x36
        /*0076*/ 	.short	(.L_21 - .L_20)
.L_20:
        /*0078*/ 	.word	0x00000008
.L_21:


//--------------------- .nv.callgraph             --------------------------
	.section	.nv.callgraph,"",@"SHT_CUDA_CALLGRAPH"
	.align	4
	.sectionentsize	8
	.align		4
        /*0000*/ 	.word	0x00000000
	.align		4
        /*0004*/ 	.word	0xffffffff
	.align		4
        /*0008*/ 	.word	0x00000000
	.align		4
        /*000c*/ 	.word	0xfffffffe
	.align		4
        /*0010*/ 	.word	0x00000000
	.align		4
        /*0014*/ 	.word	0xfffffffd
	.align		4
        /*0018*/ 	.word	0x00000000
	.align		4
        /*001c*/ 	.word	0xfffffffc


//--------------------- .text._Z9AddVectorPKfS0_iPf --------------------------
	.section	.text._Z9AddVectorPKfS0_iPf,"ax",@progbits
	.align	128
        .global         _Z9AddVectorPKfS0_iPf
        .type           _Z9AddVectorPKfS0_iPf,@function
        .size           _Z9AddVectorPKfS0_iPf,(.L_x_1 - _Z9AddVectorPKfS0_iPf)
        .other          _Z9AddVectorPKfS0_iPf,@"STO_CUDA_ENTRY STV_DEFAULT"
_Z9AddVectorPKfS0_iPf:
.text._Z9AddVectorPKfS0_iPf:
[----:B------:R-:W-:Y:S01]  /*0000*/  LDC R1, c[0x0][0x37c] ;  /* 0x0000df00ff017b82 */ /* 0x000fe20000000800 */
[----:B------:R-:W0:Y:S01]  /*0010*/  S2R R9, SR_CTAID.X ;  /* 0x0000000000097919 */ /* 0x000e220000002500 */
[----:B------:R-:W0:Y:S01]  /*0020*/  LDCU UR4, c[0x0][0x360] ;  /* 0x00006c00ff0477ac */ /* 0x000e220008000800 */
[----:B------:R-:W0:Y:S01]  /*0030*/  S2R R0, SR_TID.X ;  /* 0x0000000000007919 */ /* 0x000e220000002100 */
[----:B------:R-:W1:Y:S01]  /*0040*/  LDCU UR5, c[0x0][0x390] ;  /* 0x00007200ff0577ac */ /* 0x000e620008000800 */
[----:B0-----:R-:W-:-:S05]  /*0050*/  IMAD R9, R9, UR4, R0 ;  /* 0x0000000409097c24 */ /* 0x001fca000f8e0200 */
[----:B-1----:R-:W-:-:S13]  /*0060*/  ISETP.GE.AND P0, PT, R9, UR5, PT ;  /* 0x0000000509007c0c */ /* 0x002fda000bf06270 */
[----:B------:R-:W-:Y:S05]  /*0070*/  @P0 EXIT ;  /* 0x000000000000094d */ /* 0x000fea0003800000 */
[----:B------:R-:W0:Y:S01]  /*0080*/  LDC.64 R2, c[0x0][0x380] ;  /* 0x0000e000ff027b82 */ /* 0x000e220000000a00 */
[----:B------:R-:W1:Y:S07]  /*0090*/  LDCU.64 UR4, c[0x0][0x358] ;  /* 0x00006b00ff0477ac */ /* 0x000e6e0008000a00 */
[----:B------:R-:W2:Y:S08]  /*00a0*/  LDC.64 R4, c[0x0][0x388] ;  /* 0x0000e200ff047b82 */ /* 0x000eb00000000a00 */
[----:B------:R-:W3:Y:S01]  /*00b0*/  LDC.64 R6, c[0x0][0x398] ;  /* 0x0000e600ff067b82 */ /* 0x000ee20000000a00 */
[----:B0-----:R-:W-:-:S06]  /*00c0*/  IMAD.WIDE R2, R9, 0x4, R2 ;  /* 0x0000000409027825 */ /* 0x001fcc00078e0202 */
[----:B-1----:R-:W4:Y:S01]  /*00d0*/  LDG.E R2, desc[UR4][R2.64] ;  /* 0x0000000402027981 */ /* 0x002f22000c1e1900 */
[----:B--2---:R-:W-:-:S06]  /*00e0*/  IMAD.WIDE R4, R9, 0x4, R4 ;  /* 0x0000000409047825 */ /* 0x004fcc00078e0204 */
[----:B------:R-:W4:Y:S01]  /*00f0*/  LDG.E R5, desc[UR4][R4.64] ;  /* 0x0000000404057981 */ /* 0x000f22000c1e1900 */
[----:B---3--:R-:W-:-:S04]  /*0100*/  IMAD.WIDE R6, R9, 0x4, R6 ;  /* 0x0000000409067825 */ /* 0x008fc800078e0206 */
[----:B----4-:R-:W-:-:S05]  /*0110*/  FADD R9, R2, R5 ;  /* 0x0000000502097221 */ /* 0x010fca0000000000 */
[----:B------:R-:W-:Y:S01]  /*0120*/  STG.E desc[UR4][R6.64], R9 ;  /* 0x0000000906007986 */ /* 0x000fe2000c101904 */
[----:B------:R-:W-:Y:S05]  /*0130*/  EXIT ;  /* 0x000000000000794d */ /* 0x000fea0003800000 */
.L_x_0:
[----:B------:R-:W-:-:S00]  /*0140*/  BRA `(.L_x_0) ;  /* 0xfffffffc00fc7947 */ /* 0x000fc0000383ffff */
[----:B------:R-:W-:-:S00]  /*0150*/  NOP ;  /* 0x0000000000007918 */ /* 0x000fc00000000000 */
        /* <DEDUP_REMOVED lines=10> */
.L_x_1:


//--------------------- .nv.shared.reserved.0     --------------------------
	.section	.nv.shared.reserved.0,"aw",@nobits
	.weak		__nv_reservedSMEM_offset_0_alias
	.size		__nv_reservedSMEM_offset_0_alias, 0, 64
	.other		__nv_reservedSMEM_offset_0_alias,@"STO_CUDA_RESERVED_SHARED STV_DEFAULT"
__nv_reservedSMEM_offset_0_alias:
	.zero		0
	.zero		64


//--------------------- .nv.constant0._Z9AddVectorPKfS0_iPf --------------------------
	.section	.nv.constant0._Z9AddVectorPKfS0_iPf,"a",@progbits
	.sectionflags	@""
	.align	4
.nv.constant0._Z9AddVectorPKfS0_iPf:
	.zero		928


//--------------------- SYMBOLS --------------------------

	.type		.nv.reservedSmem.offset0,@object
	.size		.nv.reservedSmem.offset0,0x4
